//
// Generated by NVIDIA NVVM Compiler
//
// Compiler Build ID: CL-36424714
// Cuda compilation tools, release 13.0, V13.0.88
// Based on NVVM 20.0.0
//

.version 9.0
.target sm_100
.address_size 64

	// .globl	_Z8getIndexPi

.visible .entry _Z8getIndexPi(
	.param .u64 .ptr .align 1 _Z8getIndexPi_param_0
)
{
	.reg .b32 	%r<5>;
	.reg .b64 	%rd<5>;

	ld.param.u64 	%rd1, [_Z8getIndexPi_param_0];
	cvta.to.global.u64 	%rd2, %rd1;
	mov.u32 	%r1, %ctaid.x;
	mov.u32 	%r2, %ntid.y;
	mov.u32 	%r3, %tid.x;
	mad.lo.s32 	%r4, %r1, %r2, %r3;
	mul.wide.s32 	%rd3, %r4, 4;
	add.s64 	%rd4, %rd2, %rd3;
	st.global.u32 	[%rd4], %r4;
	ret;

}
	// .globl	_Z11addToVectorPiS_i
.visible .entry _Z11addToVectorPiS_i(
	.param .u64 .ptr .align 1 _Z11addToVectorPiS_i_param_0,
	.param .u64 .ptr .align 1 _Z11addToVectorPiS_i_param_1,
	.param .u32 _Z11addToVectorPiS_i_param_2
)
{
	.reg .b32 	%r<8>;
	.reg .b64 	%rd<8>;

	ld.param.u64 	%rd1, [_Z11addToVectorPiS_i_param_0];
	ld.param.u64 	%rd2, [_Z11addToVectorPiS_i_param_1];
	ld.param.u32 	%r1, [_Z11addToVectorPiS_i_param_2];
	cvta.to.global.u64 	%rd3, %rd2;
	cvta.to.global.u64 	%rd4, %rd1;
	mov.u32 	%r2, %ctaid.x;
	mov.u32 	%r3, %ntid.y;
	mov.u32 	%r4, %tid.x;
	mad.lo.s32 	%r5, %r2, %r3, %r4;
	mul.wide.s32 	%rd5, %r5, 4;
	add.s64 	%rd6, %rd4, %rd5;
	ld.global.u32 	%r6, [%rd6];
	add.s32 	%r7, %r6, %r1;
	add.s64 	%rd7, %rd3, %rd5;
	st.global.u32 	[%rd7], %r7;
	ret;

}


// ===== COMPILED SASS (sm_100) =====

	.target	sm_100

	.elftype	@"ET_EXEC"


//--------------------- .note.nv.tkinfo           --------------------------
	.section	.note.nv.tkinfo,"",@"SHT_NOTE"
	.sectionflags	@"SHF_NOTE_NV_TKINFO"
	.tkinfo
        /*0018*/ 	.word	0x00000002
        /*0030*/ 	.string	""
        /*0030*/ 	.string	"ptxas"
        /*0030*/ 	.string	"Cuda compilation tools, release 13.0, V13.0.88"
        /*0030*/ 	.string	"Build cuda_13.0.r13.0/compiler.36424714_0"
        /*0030*/ 	.string	"-arch sm_100 -m 64 "



//--------------------- .note.nv.cuinfo           --------------------------
	.section	.note.nv.cuinfo,"",@"SHT_NOTE"
	.sectionflags	@"SHF_NOTE_NV_CUINFO"
        /*0018*/ 	.short	0x0002
        /*001a*/ 	.short	0x0064
        /*001c*/ 	.short	0x0082
	.zero		2


//--------------------- .nv.info                  --------------------------
	.section	.nv.info,"",@"SHT_CUDA_INFO"
	.align	4


	//----- nvinfo : EIATTR_REGCOUNT
	.align		4
        /*0000*/ 	.byte	0x04, 0x2f
        /*0002*/ 	.short	(.L_1 - .L_0)
	.align		4
.L_0:
        /*0004*/ 	.word	index@(_Z8getIndexPi)
        /*0008*/ 	.word	0x00000008


	//----- nvinfo : EIATTR_FRAME_SIZE
	.align		4
.L_1:
        /*000c*/ 	.byte	0x04, 0x11
        /*000e*/ 	.short	(.L_3 - .L_2)
	.align		4
.L_2:
        /*0010*/ 	.word	index@(_Z8getIndexPi)
        /*0014*/ 	.word	0x00000000


	//----- nvinfo : EIATTR_REGCOUNT
	.align		4
.L_3:
        /*0018*/ 	.byte	0x04, 0x2f
        /*001a*/ 	.short	(.L_5 - .L_4)
	.align		4
.L_4:
        /*001c*/ 	.word	index@(_Z11addToVectorPiS_i)
        /*0020*/ 	.word	0x0000000a


	//----- nvinfo : EIATTR_FRAME_SIZE
	.align		4
.L_5:
        /*0024*/ 	.byte	0x04, 0x11
        /*0026*/ 	.short	(.L_7 - .L_6)
	.align		4
.L_6:
        /*0028*/ 	.word	index@(_Z11addToVectorPiS_i)
        /*002c*/ 	.word	0x00000000


	//----- nvinfo : EIATTR_MIN_STACK_SIZE
	.align		4
.L_7:
        /*0030*/ 	.byte	0x04, 0x12
        /*0032*/ 	.short	(.L_9 - .L_8)
	.align		4
.L_8:
        /*0034*/ 	.word	index@(_Z11addToVectorPiS_i)
        /*0038*/ 	.word	0x00000000


	//----- nvinfo : EIATTR_MIN_STACK_SIZE
	.align		4
.L_9:
        /*003c*/ 	.byte	0x04, 0x12
        /*003e*/ 	.short	(.L_11 - .L_10)
	.align		4
.L_10:
        /*0040*/ 	.word	index@(_Z8getIndexPi)
        /*0044*/ 	.word	0x00000000
.L_11:


//--------------------- .nv.compat                --------------------------
	.section	.nv.compat,"",@"SHT_CUDA_COMPAT_INFO"
	.align	4
        /*0000*/ 	.byte	0x02, 0x09, 0x00, 0x00, 0x02, 0x02, 0x01, 0x00, 0x02, 0x05, 0x05, 0x00, 0x03, 0x07, 0x01, 0x01
        /*0010*/ 	.byte	0x02, 0x03, 0x00, 0x00, 0x02, 0x06, 0x01, 0x00, 0x04, 0x0b, 0x08, 0x00, 0x09, 0x00, 0x00, 0x00
        /*0020*/ 	.byte	0x00, 0x00, 0x00, 0x00


//--------------------- .nv.info._Z11addToVectorPiS_i --------------------------
	.section	.nv.info._Z11addToVectorPiS_i,"",@"SHT_CUDA_INFO"
	.sectionflags	@""
	.align	4


	//----- nvinfo : EIATTR_CUDA_API_VERSION
	.align		4
        /*0000*/ 	.byte	0x04, 0x37
        /*0002*/ 	.short	(.L_13 - .L_12)
.L_12:
        /*0004*/ 	.word	0x00000082


	//----- nvinfo : EIATTR_KPARAM_INFO
	.align		4
.L_13:
        /*0008*/ 	.byte	0x04, 0x17
        /*000a*/ 	.short	(.L_15 - .L_14)
.L_14:
        /*000c*/ 	.word	0x00000000
        /*0010*/ 	.short	0x0002
        /*0012*/ 	.short	0x0010
        /*0014*/ 	.byte	0x00, 0xf0, 0x11, 0x00


	//----- nvinfo : EIATTR_KPARAM_INFO
	.align		4
.L_15:
        /*0018*/ 	.byte	0x04, 0x17
        /*001a*/ 	.short	(.L_17 - .L_16)
.L_16:
        /*001c*/ 	.word	0x00000000
        /*0020*/ 	.short	0x0001
        /*0022*/ 	.short	0x0008
        /*0024*/ 	.byte	0x00, 0xf5, 0x21, 0x00


	//----- nvinfo : EIATTR_KPARAM_INFO
	.align		4
.L_17:
        /*0028*/ 	.byte	0x04, 0x17
        /*002a*/ 	.short	(.L_19 - .L_18)
.L_18:
        /*002c*/ 	.word	0x00000000
        /*0030*/ 	.short	0x0000
        /*0032*/ 	.short	0x0000
        /*0034*/ 	.byte	0x00, 0xf5, 0x21, 0x00


	//----- nvinfo : EIATTR_SPARSE_MMA_MASK
	.align		4
.L_19:
        /*0038*/ 	.byte	0x03, 0x50
        /*003a*/ 	.short	0x0000


	//----- nvinfo : EIATTR_MAXREG_COUNT
	.align		4
        /*003c*/ 	.byte	0x03, 0x1b
        /*003e*/ 	.short	0x00ff


	//----- nvinfo : EIATTR_MERCURY_ISA_VERSION
	.align		4
        /*0040*/ 	.byte	0x03, 0x5f
        /*0042*/ 	.short	0x0101


	//----- nvinfo : EIATTR_VRC_CTA_INIT_COUNT
	.align		4
        /*0044*/ 	.byte	0x02, 0x4a
	.zero		1
	.zero		1


	//----- nvinfo : EIATTR_EXIT_INSTR_OFFSETS
	.align		4
        /*0048*/ 	.byte	0x04, 0x1c
        /*004a*/ 	.short	(.L_21 - .L_20)


	//   ....[0]....
.L_20:
        /*004c*/ 	.word	0x000000e0


	//----- nvinfo : EIATTR_CBANK_PARAM_SIZE
	.align		4
.L_21:
        /*0050*/ 	.byte	0x03, 0x19
        /*0052*/ 	.short	0x0014


	//----- nvinfo : EIATTR_PARAM_CBANK
	.align		4
        /*0054*/ 	.byte	0x04, 0x0a
        /*0056*/ 	.short	(.L_23 - .L_22)
	.align		4
.L_22:
        /*0058*/ 	.word	index@(.nv.constant0._Z11addToVectorPiS_i)
        /*005c*/ 	.short	0x0380
        /*005e*/ 	.short	0x0014


	//----- nvinfo : EIATTR_SW_WAR
	.align		4
.L_23:
        /*0060*/ 	.byte	0x04, 0x36
        /*0062*/ 	.short	(.L_25 - .L_24)
.L_24:
        /*0064*/ 	.word	0x00000008
.L_25:


//--------------------- .nv.info._Z8getIndexPi    --------------------------
	.section	.nv.info._Z8getIndexPi,"",@"SHT_CUDA_INFO"
	.sectionflags	@""
	.align	4


	//----- nvinfo : EIATTR_CUDA_API_VERSION
	.align		4
        /*0000*/ 	.byte	0x04, 0x37
        /*0002*/ 	.short	(.L_27 - .L_26)
.L_26:
        /*0004*/ 	.word	0x00000082


	//----- nvinfo : EIATTR_KPARAM_INFO
	.align		4
.L_27:
        /*0008*/ 	.byte	0x04, 0x17
        /*000a*/ 	.short	(.L_29 - .L_28)
.L_28:
        /*000c*/ 	.word	0x00000000
        /*0010*/ 	.short	0x0000
        /*0012*/ 	.short	0x0000
        /*0014*/ 	.byte	0x00, 0xf5, 0x21, 0x00


	//----- nvinfo : EIATTR_SPARSE_MMA_MASK
	.align		4
.L_29:
        /*0018*/ 	.byte	0x03, 0x50
        /*001a*/ 	.short	0x0000


	//----- nvinfo : EIATTR_MAXREG_COUNT
	.align		4
        /*001c*/ 	.byte	0x03, 0x1b
        /*001e*/ 	.short	0x00ff


	//----- nvinfo : EIATTR_MERCURY_ISA_VERSION
	.align		4
        /*0020*/ 	.byte	0x03, 0x5f
        /*0022*/ 	.short	0x0101


	//----- nvinfo : EIATTR_VRC_CTA_INIT_COUNT
	.align		4
        /*0024*/ 	.byte	0x02, 0x4a
	.zero		1
	.zero		1


	//----- nvinfo : EIATTR_EXIT_INSTR_OFFSETS
	.align		4
        /*0028*/ 	.byte	0x04, 0x1c
        /*002a*/ 	.short	(.L_31 - .L_30)


	//   ....[0]....
.L_30:
        /*002c*/ 	.word	0x00000090


	//----- nvinfo : EIATTR_CBANK_PARAM_SIZE
	.align		4
.L_31:
        /*0030*/ 	.byte	0x03, 0x19
        /*0032*/ 	.short	0x0008


	//----- nvinfo : EIATTR_PARAM_CBANK
	.align		4
        /*0034*/ 	.byte	0x04, 0x0a
        /*0036*/ 	.short	(.L_33 - .L_32)
	.align		4
.L_32:
        /*0038*/ 	.word	index@(.nv.constant0._Z8getIndexPi)
        /*003c*/ 	.short	0x0380
        /*003e*/ 	.short	0x0008


	//----- nvinfo : EIATTR_SW_WAR
	.align		4
.L_33:
        /*0040*/ 	.byte	0x04, 0x36
        /*0042*/ 	.short	(.L_35 - .L_34)
.L_34:
        /*0044*/ 	.word	0x00000008
.L_35:


//--------------------- .nv.callgraph             --------------------------
	.section	.nv.callgraph,"",@"SHT_CUDA_CALLGRAPH"
	.align	4
	.sectionentsize	8
	.align		4
        /*0000*/ 	.word	0x00000000
	.align		4
        /*0004*/ 	.word	0xffffffff
	.align		4
        /*0008*/ 	.word	0x00000000
	.align		4
        /*000c*/ 	.word	0xfffffffe
	.align		4
        /*0010*/ 	.word	0x00000000
	.align		4
        /*0014*/ 	.word	0xfffffffd
	.align		4
        /*0018*/ 	.word	0x00000000
	.align		4
        /*001c*/ 	.word	0xfffffffc


//--------------------- .text._Z11addToVectorPiS_i --------------------------
	.section	.text._Z11addToVectorPiS_i,"ax",@progbits
	.align	128
        .global         _Z11addToVectorPiS_i
        .type           _Z11addToVectorPiS_i,@function
        .size           _Z11addToVectorPiS_i,(.L_x_2 - _Z11addToVectorPiS_i)
        .other          _Z11addToVectorPiS_i,@"STO_CUDA_ENTRY STV_DEFAULT"
_Z11addToVectorPiS_i:
.text._Z11addToVectorPiS_i:
[----:B------:R-:W-:Y:S01]  /*0000*/  LDC R1, c[0x0][0x37c] ;  /* 0x0000df00ff017b82 */ /* 0x000fe20000000800 */
[----:B------:R-:W0:Y:S07]  /*0010*/  S2R R0, SR_TID.X ;  /* 0x0000000000007919 */ /* 0x000e2e0000002100 */
[----:B------:R-:W0:Y:S01]  /*0020*/  S2UR UR6, SR_CTAID.X ;  /* 0x00000000000679c3 */ /* 0x000e220000002500 */
[----:B------:R-:W1:Y:S07]  /*0030*/  LDCU.64 UR4, c[0x0][0x358] ;  /* 0x00006b00ff0477ac */ /* 0x000e6e0008000a00 */
[----:B------:R-:W0:Y:S08]  /*0040*/  LDC R7, c[0x0][0x364] ;  /* 0x0000d900ff077b82 */ /* 0x000e300000000800 */
[----:B------:R-:W2:Y:S08]  /*0050*/  LDC.64 R2, c[0x0][0x380] ;  /* 0x0000e000ff027b82 */ /* 0x000eb00000000a00 */
[----:B------:R-:W3:Y:S01]  /*0060*/  LDC.64 R4, c[0x0][0x388] ;  /* 0x0000e200ff047b82 */ /* 0x000ee20000000a00 */
[----:B0-----:R-:W-:Y:S01]  /*0070*/  IMAD R7, R7, UR6, R0 ;  /* 0x0000000607077c24 */ /* 0x001fe2000f8e0200 */
[----:B------:R-:W0:Y:S03]  /*0080*/  LDCU UR6, c[0x0][0x390] ;  /* 0x00007200ff0677ac */ /* 0x000e260008000800 */
[----:B--2---:R-:W-:-:S06]  /*0090*/  IMAD.WIDE R2, R7, 0x4, R2 ;  /* 0x0000000407027825 */ /* 0x004fcc00078e0202 */
[----:B-1----:R-:W0:Y:S01]  /*00a0*/  LDG.E R2, desc[UR4][R2.64] ;  /* 0x0000000402027981 */ /* 0x002e22000c1e1900 */
[----:B---3--:R-:W-:Y:S01]  /*00b0*/  IMAD.WIDE R4, R7, 0x4, R4 ;  /* 0x0000000407047825 */ /* 0x008fe200078e0204 */
[----:B0-----:R-:W-:-:S05]  /*00c0*/  IADD3 R7, PT, PT, R2, UR6, RZ ;  /* 0x0000000602077c10 */ /* 0x001fca000fffe0ff */
[----:B------:R-:W-:Y:S01]  /*00d0*/  STG.E desc[UR4][R4.64], R7 ;  /* 0x0000000704007986 */ /* 0x000fe2000c101904 */
[----:B------:R-:W-:Y:S05]  /*00e0*/  EXIT ;  /* 0x000000000000794d */ /* 0x000fea0003800000 */
.L_x_0:
[----:B------:R-:W-:-:S00]  /*00f0*/  BRA `(.L_x_0) ;  /* 0xfffffffc00fc7947 */ /* 0x000fc0000383ffff */
[----:B------:R-:W-:-:S00]  /*0100*/  NOP ;  /* 0x0000000000007918 */ /* 0x000fc00000000000 */
[----:B------:R-:W-:-:S00]  /*0110*/  NOP ;  /* 0x0000000000007918 */ /* 0x000fc00000000000 */
[----:B------:R-:W-:-:S00]  /*0120*/  NOP ;  /* 0x0000000000007918 */ /* 0x000fc00000000000 */
[----:B------:R-:W-:-:S00]  /*0130*/  NOP ;  /* 0x0000000000007918 */ /* 0x000fc00000000000 */
[----:B------:R-:W-:-:S00]  /*0140*/  NOP ;  /* 0x0000000000007918 */ /* 0x000fc00000000000 */
[----:B------:R-:W-:-:S00]  /*0150*/  NOP ;  /* 0x0000000000007918 */ /* 0x000fc00000000000 */
[----:B------:R-:W-:-:S00]  /*0160*/  NOP ;  /* 0x0000000000007918 */ /* 0x000fc00000000000 */
[----:B------:R-:W-:-:S00]  /*0170*/  NOP ;  /* 0x0000000000007918 */ /* 0x000fc00000000000 */
.L_x_2:


//--------------------- .text._Z8getIndexPi       --------------------------
	.section	.text._Z8getIndexPi,"ax",@progbits
	.align	128
        .global         _Z8getIndexPi
        .type           _Z8getIndexPi,@function
        .size           _Z8getIndexPi,(.L_x_3 - _Z8getIndexPi)
        .other          _Z8getIndexPi,@"STO_CUDA_ENTRY STV_DEFAULT"
_Z8getIndexPi:
.text._Z8getIndexPi:
[----:B------:R-:W-:Y:S01]  /*0000*/  LDC R1, c[0x0][0x37c] ;  /* 0x0000df00ff017b82 */ /* 0x000fe20000000800 */
[----:B------:R-:W0:Y:S07]  /*0010*/  S2R R0, SR_TID.X ;  /* 0x0000000000007919 */ /* 0x000e2e0000002100 */
[----:B------:R-:W0:Y:S01]  /*0020*/  S2UR UR6, SR_CTAID.X ;  /* 0x00000000000679c3 */ /* 0x000e220000002500 */
[----:B------:R-:W1:Y:S07]  /*0030*/  LDCU.64 UR4, c[0x0][0x358] ;  /* 0x00006b00ff0477ac */ /* 0x000e6e0008000a00 */
[----:B------:R-:W0:Y:S08]  /*0040*/  LDC R5, c[0x0][0x364] ;  /* 0x0000d900ff057b82 */ /* 0x000e300000000800 */
[----:B------:R-:W2:Y:S01]  /*0050*/  LDC.64 R2, c[0x0][0x380] ;  /* 0x0000e000ff027b82 */ /* 0x000ea20000000a00 */
[----:B0-----:R-:W-:-:S04]  /*0060*/  IMAD R5, R5, UR6, R0 ;  /* 0x0000000605057c24 */ /* 0x001fc8000f8e0200 */
[----:B--2---:R-:W-:-:S05]  /*0070*/  IMAD.WIDE R2, R5, 0x4, R2 ;  /* 0x0000000405027825 */ /* 0x004fca00078e0202 */
[----:B-1----:R-:W-:Y:S01]  /*0080*/  STG.E desc[UR4][R2.64], R5 ;  /* 0x0000000502007986 */ /* 0x002fe2000c101904 */
[----:B------:R-:W-:Y:S05]  /*0090*/  EXIT ;  /* 0x000000000000794d */ /* 0x000fea0003800000 */
.L_x_1:
        /* <DEDUP_REMOVED lines=14> */
.L_x_3:


//--------------------- .nv.shared.reserved.0     --------------------------
	.section	.nv.shared.reserved.0,"aw",@nobits
	.weak		__nv_reservedSMEM_offset_0_alias
	.size		__nv_reservedSMEM_offset_0_alias, 0, 64
	.other		__nv_reservedSMEM_offset_0_alias,@"STO_CUDA_RESERVED_SHARED STV_DEFAULT"
__nv_reservedSMEM_offset_0_alias:
	.zero		0
	.zero		64


//--------------------- .nv.constant0._Z11addToVectorPiS_i --------------------------
	.section	.nv.constant0._Z11addToVectorPiS_i,"a",@progbits
	.sectionflags	@""
	.align	4
.nv.constant0._Z11addToVectorPiS_i:
	.zero		916


//--------------------- .nv.constant0._Z8getIndexPi --------------------------
	.section	.nv.constant0._Z8getIndexPi,"a",@progbits
	.sectionflags	@""
	.align	4
.nv.constant0._Z8getIndexPi:
	.zero		904


//--------------------- SYMBOLS --------------------------

	.type		.nv.reservedSmem.offset0,@object
	.size		.nv.reservedSmem.offset0,0x4
